//
// Generated by NVIDIA NVVM Compiler
//
// Compiler Build ID: CL-36424714
// Cuda compilation tools, release 13.0, V13.0.88
// Based on NVVM 20.0.0
//

.version 9.0
.target sm_100
.address_size 64

	// .globl	_Z14tensorNegativePfS_l

.visible .entry _Z14tensorNegativePfS_l(
	.param .u64 .ptr .align 1 _Z14tensorNegativePfS_l_param_0,
	.param .u64 .ptr .align 1 _Z14tensorNegativePfS_l_param_1,
	.param .u64 _Z14tensorNegativePfS_l_param_2
)
{
	.reg .pred 	%p<2>;
	.reg .b32 	%r<5>;
	.reg .b32 	%f<3>;
	.reg .b64 	%rd<10>;

	ld.param.u64 	%rd2, [_Z14tensorNegativePfS_l_param_0];
	ld.param.u64 	%rd3, [_Z14tensorNegativePfS_l_param_1];
	ld.param.u64 	%rd4, [_Z14tensorNegativePfS_l_param_2];
	mov.u32 	%r1, %ntid.x;
	mov.u32 	%r2, %ctaid.x;
	mov.u32 	%r3, %tid.x;
	mad.lo.s32 	%r4, %r1, %r2, %r3;
	cvt.s64.s32 	%rd1, %r4;
	setp.le.s64 	%p1, %rd4, %rd1;
	@%p1 bra 	$L__BB0_2;
	cvta.to.global.u64 	%rd5, %rd2;
	cvta.to.global.u64 	%rd6, %rd3;
	shl.b64 	%rd7, %rd1, 2;
	add.s64 	%rd8, %rd5, %rd7;
	ld.global.f32 	%f1, [%rd8];
	neg.f32 	%f2, %f1;
	add.s64 	%rd9, %rd6, %rd7;
	st.global.f32 	[%rd9], %f2;
$L__BB0_2:
	ret;

}


// ===== COMPILED SASS (sm_100) =====

	.target	sm_100

	.elftype	@"ET_EXEC"


//--------------------- .note.nv.tkinfo           --------------------------
	.section	.note.nv.tkinfo,"",@"SHT_NOTE"
	.sectionflags	@"SHF_NOTE_NV_TKINFO"
	.tkinfo
        /*0018*/ 	.word	0x00000002
        /*0030*/ 	.string	""
        /*0030*/ 	.string	"ptxas"
        /*0030*/ 	.string	"Cuda compilation tools, release 13.0, V13.0.88"
        /*0030*/ 	.string	"Build cuda_13.0.r13.0/compiler.36424714_0"
        /*0030*/ 	.string	"-arch sm_100 -m 64 "



//--------------------- .note.nv.cuinfo           --------------------------
	.section	.note.nv.cuinfo,"",@"SHT_NOTE"
	.sectionflags	@"SHF_NOTE_NV_CUINFO"
        /*0018*/ 	.short	0x0002
        /*001a*/ 	.short	0x0064
        /*001c*/ 	.short	0x0082
	.zero		2


//--------------------- .nv.info                  --------------------------
	.section	.nv.info,"",@"SHT_CUDA_INFO"
	.align	4


	//----- nvinfo : EIATTR_REGCOUNT
	.align		4
        /*0000*/ 	.byte	0x04, 0x2f
        /*0002*/ 	.short	(.L_1 - .L_0)
	.align		4
.L_0:
        /*0004*/ 	.word	index@(_Z14tensorNegativePfS_l)
        /*0008*/ 	.word	0x0000000a


	//----- nvinfo : EIATTR_FRAME_SIZE
	.align		4
.L_1:
        /*000c*/ 	.byte	0x04, 0x11
        /*000e*/ 	.short	(.L_3 - .L_2)
	.align		4
.L_2:
        /*0010*/ 	.word	index@(_Z14tensorNegativePfS_l)
        /*0014*/ 	.word	0x00000000


	//----- nvinfo : EIATTR_MIN_STACK_SIZE
	.align		4
.L_3:
        /*0018*/ 	.byte	0x04, 0x12
        /*001a*/ 	.short	(.L_5 - .L_4)
	.align		4
.L_4:
        /*001c*/ 	.word	index@(_Z14tensorNegativePfS_l)
        /*0020*/ 	.word	0x00000000
.L_5:


//--------------------- .nv.compat                --------------------------
	.section	.nv.compat,"",@"SHT_CUDA_COMPAT_INFO"
	.align	4
        /*0000*/ 	.byte	0x02, 0x09, 0x00, 0x00, 0x02, 0x02, 0x01, 0x00, 0x02, 0x05, 0x05, 0x00, 0x03, 0x07, 0x01, 0x01
        /*0010*/ 	.byte	0x02, 0x03, 0x00, 0x00, 0x02, 0x06, 0x01, 0x00, 0x04, 0x0b, 0x08, 0x00, 0x09, 0x00, 0x00, 0x00
        /*0020*/ 	.byte	0x00, 0x00, 0x00, 0x00


//--------------------- .nv.info._Z14tensorNegativePfS_l --------------------------
	.section	.nv.info._Z14tensorNegativePfS_l,"",@"SHT_CUDA_INFO"
	.sectionflags	@""
	.align	4


	//----- nvinfo : EIATTR_CUDA_API_VERSION
	.align		4
        /*0000*/ 	.byte	0x04, 0x37
        /*0002*/ 	.short	(.L_7 - .L_6)
.L_6:
        /*0004*/ 	.word	0x00000082


	//----- nvinfo : EIATTR_KPARAM_INFO
	.align		4
.L_7:
        /*0008*/ 	.byte	0x04, 0x17
        /*000a*/ 	.short	(.L_9 - .L_8)
.L_8:
        /*000c*/ 	.word	0x00000000
        /*0010*/ 	.short	0x0002
        /*0012*/ 	.short	0x0010
        /*0014*/ 	.byte	0x00, 0xf0, 0x21, 0x00


	//----- nvinfo : EIATTR_KPARAM_INFO
	.align		4
.L_9:
        /*0018*/ 	.byte	0x04, 0x17
        /*001a*/ 	.short	(.L_11 - .L_10)
.L_10:
        /*001c*/ 	.word	0x00000000
        /*0020*/ 	.short	0x0001
        /*0022*/ 	.short	0x0008
        /*0024*/ 	.byte	0x00, 0xf5, 0x21, 0x00


	//----- nvinfo : EIATTR_KPARAM_INFO
	.align		4
.L_11:
        /*0028*/ 	.byte	0x04, 0x17
        /*002a*/ 	.short	(.L_13 - .L_12)
.L_12:
        /*002c*/ 	.word	0x00000000
        /*0030*/ 	.short	0x0000
        /*0032*/ 	.short	0x0000
        /*0034*/ 	.byte	0x00, 0xf5, 0x21, 0x00


	//----- nvinfo : EIATTR_SPARSE_MMA_MASK
	.align		4
.L_13:
        /*0038*/ 	.byte	0x03, 0x50
        /*003a*/ 	.short	0x0000


	//----- nvinfo : EIATTR_MAXREG_COUNT
	.align		4
        /*003c*/ 	.byte	0x03, 0x1b
        /*003e*/ 	.short	0x00ff


	//----- nvinfo : EIATTR_MERCURY_ISA_VERSION
	.align		4
        /*0040*/ 	.byte	0x03, 0x5f
        /*0042*/ 	.short	0x0101


	//----- nvinfo : EIATTR_VRC_CTA_INIT_COUNT
	.align		4
        /*0044*/ 	.byte	0x02, 0x4a
	.zero		1
	.zero		1


	//----- nvinfo : EIATTR_EXIT_INSTR_OFFSETS
	.align		4
        /*0048*/ 	.byte	0x04, 0x1c
        /*004a*/ 	.short	(.L_15 - .L_14)


	//   ....[0]....
.L_14:
        /*004c*/ 	.word	0x00000090


	//   ....[1]....
        /*0050*/ 	.word	0x00000150


	//----- nvinfo : EIATTR_CBANK_PARAM_SIZE
	.align		4
.L_15:
        /*0054*/ 	.byte	0x03, 0x19
        /*0056*/ 	.short	0x0018


	//----- nvinfo : EIATTR_PARAM_CBANK
	.align		4
        /*0058*/ 	.byte	0x04, 0x0a
        /*005a*/ 	.short	(.L_17 - .L_16)
	.align		4
.L_16:
        /*005c*/ 	.word	index@(.nv.constant0._Z14tensorNegativePfS_l)
        /*0060*/ 	.short	0x0380
        /*0062*/ 	.short	0x0018


	//----- nvinfo : EIATTR_SW_WAR
	.align		4
.L_17:
        /*0064*/ 	.byte	0x04, 0x36
        /*0066*/ 	.short	(.L_19 - .L_18)
.L_18:
        /*0068*/ 	.word	0x00000008
.L_19:


//--------------------- .nv.callgraph             --------------------------
	.section	.nv.callgraph,"",@"SHT_CUDA_CALLGRAPH"
	.align	4
	.sectionentsize	8
	.align		4
        /*0000*/ 	.word	0x00000000
	.align		4
        /*0004*/ 	.word	0xffffffff
	.align		4
        /*0008*/ 	.word	0x00000000
	.align		4
        /*000c*/ 	.word	0xfffffffe
	.align		4
        /*0010*/ 	.word	0x00000000
	.align		4
        /*0014*/ 	.word	0xfffffffd
	.align		4
        /*0018*/ 	.word	0x00000000
	.align		4
        /*001c*/ 	.word	0xfffffffc


//--------------------- .text._Z14tensorNegativePfS_l --------------------------
	.section	.text._Z14tensorNegativePfS_l,"ax",@progbits
	.align	128
        .global         _Z14tensorNegativePfS_l
        .type           _Z14tensorNegativePfS_l,@function
        .size           _Z14tensorNegativePfS_l,(.L_x_1 - _Z14tensorNegativePfS_l)
        .other          _Z14tensorNegativePfS_l,@"STO_CUDA_ENTRY STV_DEFAULT"
_Z14tensorNegativePfS_l:
.text._Z14tensorNegativePfS_l:
[----:B------:R-:W-:Y:S01]  /*0000*/  LDC R1, c[0x0][0x37c] ;  /* 0x0000df00ff017b82 */ /* 0x000fe20000000800 */
[----:B------:R-:W0:Y:S01]  /*0010*/  S2R R0, SR_CTAID.X ;  /* 0x0000000000007919 */ /* 0x000e220000002500 */
[----:B------:R-:W0:Y:S01]  /*0020*/  LDCU UR4, c[0x0][0x360] ;  /* 0x00006c00ff0477ac */ /* 0x000e220008000800 */
[----:B------:R-:W0:Y:S01]  /*0030*/  S2R R3, SR_TID.X ;  /* 0x0000000000037919 */ /* 0x000e220000002100 */
[----:B------:R-:W1:Y:S01]  /*0040*/  LDCU.64 UR6, c[0x0][0x390] ;  /* 0x00007200ff0677ac */ /* 0x000e620008000a00 */
[----:B0-----:R-:W-:-:S05]  /*0050*/  IMAD R0, R0, UR4, R3 ;  /* 0x0000000400007c24 */ /* 0x001fca000f8e0203 */
[----:B-1----:R-:W-:Y:S02]  /*0060*/  ISETP.GE.U32.AND P0, PT, R0, UR6, PT ;  /* 0x0000000600007c0c */ /* 0x002fe4000bf06070 */
[----:B------:R-:W-:-:S04]  /*0070*/  SHF.R.S32.HI R3, RZ, 0x1f, R0 ;  /* 0x0000001fff037819 */ /* 0x000fc80000011400 */
[----:B------:R-:W-:-:S13]  /*0080*/  ISETP.GE.AND.EX P0, PT, R3, UR7, PT, P0 ;  /* 0x0000000703007c0c */ /* 0x000fda000bf06300 */
[----:B------:R-:W-:Y:S05]  /*0090*/  @P0 EXIT ;  /* 0x000000000000094d */ /* 0x000fea0003800000 */
[----:B------:R-:W0:Y:S01]  /*00a0*/  LDCU.128 UR8, c[0x0][0x380] ;  /* 0x00007000ff0877ac */ /* 0x000e220008000c00 */
[C---:B------:R-:W-:Y:S01]  /*00b0*/  IMAD.SHL.U32 R4, R0.reuse, 0x4, RZ ;  /* 0x0000000400047824 */ /* 0x040fe200078e00ff */
[----:B------:R-:W-:Y:S01]  /*00c0*/  SHF.L.U64.HI R0, R0, 0x2, R3 ;  /* 0x0000000200007819 */ /* 0x000fe20000010203 */
[----:B------:R-:W1:Y:S03]  /*00d0*/  LDCU.64 UR4, c[0x0][0x358] ;  /* 0x00006b00ff0477ac */ /* 0x000e660008000a00 */
[----:B0-----:R-:W-:-:S04]  /*00e0*/  IADD3 R2, P0, PT, R4, UR8, RZ ;  /* 0x0000000804027c10 */ /* 0x001fc8000ff1e0ff */
[----:B------:R-:W-:-:S05]  /*00f0*/  IADD3.X R3, PT, PT, R0, UR9, RZ, P0, !PT ;  /* 0x0000000900037c10 */ /* 0x000fca00087fe4ff */
[----:B-1----:R-:W2:Y:S01]  /*0100*/  LDG.E R2, desc[UR4][R2.64] ;  /* 0x0000000402027981 */ /* 0x002ea2000c1e1900 */
[----:B------:R-:W-:-:S04]  /*0110*/  IADD3 R4, P0, PT, R4, UR10, RZ ;  /* 0x0000000a04047c10 */ /* 0x000fc8000ff1e0ff */
[----:B------:R-:W-:Y:S01]  /*0120*/  IADD3.X R5, PT, PT, R0, UR11, RZ, P0, !PT ;  /* 0x0000000b00057c10 */ /* 0x000fe200087fe4ff */
[----:B--2---:R-:W-:-:S05]  /*0130*/  FADD R7, -R2, -RZ ;  /* 0x800000ff02077221 */ /* 0x004fca0000000100 */
[----:B------:R-:W-:Y:S01]  /*0140*/  STG.E desc[UR4][R4.64], R7 ;  /* 0x0000000704007986 */ /* 0x000fe2000c101904 */
[----:B------:R-:W-:Y:S05]  /*0150*/  EXIT ;  /* 0x000000000000794d */ /* 0x000fea0003800000 */
.L_x_0:
[----:B------:R-:W-:-:S00]  /*0160*/  BRA `(.L_x_0) ;  /* 0xfffffffc00fc7947 */ /* 0x000fc0000383ffff */
[----:B------:R-:W-:-:S00]  /*0170*/  NOP ;  /* 0x0000000000007918 */ /* 0x000fc00000000000 */
        /* <DEDUP_REMOVED lines=8> */
.L_x_1:


//--------------------- .nv.shared.reserved.0     --------------------------
	.section	.nv.shared.reserved.0,"aw",@nobits
	.weak		__nv_reservedSMEM_offset_0_alias
	.size		__nv_reservedSMEM_offset_0_alias, 0, 64
	.other		__nv_reservedSMEM_offset_0_alias,@"STO_CUDA_RESERVED_SHARED STV_DEFAULT"
__nv_reservedSMEM_offset_0_alias:
	.zero		0
	.zero		64


//--------------------- .nv.constant0._Z14tensorNegativePfS_l --------------------------
	.section	.nv.constant0._Z14tensorNegativePfS_l,"a",@progbits
	.sectionflags	@""
	.align	4
.nv.constant0._Z14tensorNegativePfS_l:
	.zero		920


//--------------------- SYMBOLS --------------------------

	.type		.nv.reservedSmem.offset0,@object
	.size		.nv.reservedSmem.offset0,0x4
